	.headerflags	@"EF_CUDA_TEXMODE_UNIFIED EF_CUDA_64BIT_ADDRESS EF_CUDA_ACCELERATORS EF_CUDA_SM90 EF_CUDA_VIRTUAL_SM(EF_CUDA_SM90)"
	.elftype	@"ET_EXEC"


//--------------------- .nv.info                  --------------------------
	.section	.nv.info,"",@"SHT_CUDA_INFO"
	.align	4


	//----- nvinfo : EIATTR_REGCOUNT
	.align		4
        /*0000*/ 	.byte	0x04, 0x2f
        /*0002*/ 	.short	(.L_1 - .L_0)
	.align		4
.L_0:
        /*0004*/ 	.word	index@(triton_poi_fused_convolution_22)
        /*0008*/ 	.word	0x00000011


	//----- nvinfo : EIATTR_MIN_STACK_SIZE
	.align		4
.L_1:
        /*000c*/ 	.byte	0x04, 0x12
        /*000e*/ 	.short	(.L_3 - .L_2)
	.align		4
.L_2:
        /*0010*/ 	.word	index@(triton_poi_fused_convolution_22)
        /*0014*/ 	.word	0x00000000


	//----- nvinfo : EIATTR_FRAME_SIZE
	.align		4
.L_3:
        /*0018*/ 	.byte	0x04, 0x11
        /*001a*/ 	.short	(.L_5 - .L_4)
	.align		4
.L_4:
        /*001c*/ 	.word	index@(triton_poi_fused_convolution_22)
        /*0020*/ 	.word	0x00000000


	//----- nvinfo : EIATTR_MIN_STACK_SIZE
	.align		4
.L_5:
        /*0024*/ 	.byte	0x04, 0x12
        /*0026*/ 	.short	(.L_7 - .L_6)
	.align		4
.L_6:
        /*0028*/ 	.word	index@(triton_poi_fused_convolution_22)
        /*002c*/ 	.word	0x00000000
.L_7:


//--------------------- .nv.info.triton_poi_fused_convolution_22 --------------------------
	.section	.nv.info.triton_poi_fused_convolution_22,"",@"SHT_CUDA_INFO"
	.sectionflags	@""
	.align	4


	//----- nvinfo : EIATTR_CUDA_API_VERSION
	.align		4
        /*0000*/ 	.byte	0x04, 0x37
        /*0002*/ 	.short	(.L_9 - .L_8)
.L_8:
        /*0004*/ 	.word	0x0000007c


	//----- nvinfo : EIATTR_KPARAM_INFO
	.align		4
.L_9:
        /*0008*/ 	.byte	0x04, 0x17
        /*000a*/ 	.short	(.L_11 - .L_10)
.L_10:
        /*000c*/ 	.word	0x00000000
        /*0010*/ 	.short	0x0004
        /*0012*/ 	.short	0x001c
        /*0014*/ 	.byte	0x00, 0xf0, 0x11, 0x00


	//----- nvinfo : EIATTR_KPARAM_INFO
	.align		4
.L_11:
        /*0018*/ 	.byte	0x04, 0x17
        /*001a*/ 	.short	(.L_13 - .L_12)
.L_12:
        /*001c*/ 	.word	0x00000000
        /*0020*/ 	.short	0x0003
        /*0022*/ 	.short	0x0018
        /*0024*/ 	.byte	0x00, 0xf0, 0x11, 0x00


	//----- nvinfo : EIATTR_KPARAM_INFO
	.align		4
.L_13:
        /*0028*/ 	.byte	0x04, 0x17
        /*002a*/ 	.short	(.L_15 - .L_14)
.L_14:
        /*002c*/ 	.word	0x00000000
        /*0030*/ 	.short	0x0002
        /*0032*/ 	.short	0x0010
        /*0034*/ 	.byte	0x00, 0xf4, 0x21, 0x00


	//----- nvinfo : EIATTR_KPARAM_INFO
	.align		4
.L_15:
        /*0038*/ 	.byte	0x04, 0x17
        /*003a*/ 	.short	(.L_17 - .L_16)
.L_16:
        /*003c*/ 	.word	0x00000000
        /*0040*/ 	.short	0x0001
        /*0042*/ 	.short	0x0008
        /*0044*/ 	.byte	0x00, 0xf4, 0x21, 0x00


	//----- nvinfo : EIATTR_KPARAM_INFO
	.align		4
.L_17:
        /*0048*/ 	.byte	0x04, 0x17
        /*004a*/ 	.short	(.L_19 - .L_18)
.L_18:
        /*004c*/ 	.word	0x00000000
        /*0050*/ 	.short	0x0000
        /*0052*/ 	.short	0x0000
        /*0054*/ 	.byte	0x00, 0xf4, 0x21, 0x00


	//----- nvinfo : EIATTR_SPARSE_MMA_MASK
	.align		4
.L_19:
        /*0058*/ 	.byte	0x03, 0x50
        /*005a*/ 	.short	0x0000


	//----- nvinfo : EIATTR_MAXREG_COUNT
	.align		4
        /*005c*/ 	.byte	0x03, 0x1b
        /*005e*/ 	.short	0x00ff


	//----- nvinfo : EIATTR_EXIT_INSTR_OFFSETS
	.align		4
        /*0060*/ 	.byte	0x04, 0x1c
        /*0062*/ 	.short	(.L_21 - .L_20)


	//   ....[0]....
.L_20:
        /*0064*/ 	.word	0x000002b0


	//   ....[1]....
        /*0068*/ 	.word	0x000002d0


	//----- nvinfo : EIATTR_REQNTID
	.align		4
.L_21:
        /*006c*/ 	.byte	0x04, 0x10
        /*006e*/ 	.short	(.L_23 - .L_22)
.L_22:
        /*0070*/ 	.word	0x00000080
        /*0074*/ 	.word	0x00000001
        /*0078*/ 	.word	0x00000001


	//----- nvinfo : EIATTR_CBANK_PARAM_SIZE
	.align		4
.L_23:
        /*007c*/ 	.byte	0x03, 0x19
        /*007e*/ 	.short	0x0020


	//----- nvinfo : EIATTR_PARAM_CBANK
	.align		4
        /*0080*/ 	.byte	0x04, 0x0a
        /*0082*/ 	.short	(.L_25 - .L_24)
	.align		4
.L_24:
        /*0084*/ 	.word	index@(.nv.constant0.triton_poi_fused_convolution_22)
        /*0088*/ 	.short	0x0210
        /*008a*/ 	.short	0x0020


	//----- nvinfo : EIATTR_SW_WAR
	.align		4
.L_25:
        /*008c*/ 	.byte	0x04, 0x36
        /*008e*/ 	.short	(.L_27 - .L_26)
.L_26:
        /*0090*/ 	.word	0x00000008
.L_27:


//--------------------- .nv.callgraph             --------------------------
	.section	.nv.callgraph,"",@"SHT_CUDA_CALLGRAPH"
	.align	4
	.sectionentsize	8
	.align		4
        /*0000*/ 	.word	0x00000000
	.align		4
        /*0004*/ 	.word	0xffffffff
	.align		4
        /*0008*/ 	.word	0x00000000
	.align		4
        /*000c*/ 	.word	0xfffffffe
	.align		4
        /*0010*/ 	.word	0x00000000
	.align		4
        /*0014*/ 	.word	0xfffffffd
	.align		4
        /*0018*/ 	.word	0x00000000
	.align		4
        /*001c*/ 	.word	0xfffffffc


//--------------------- .text.triton_poi_fused_convolution_22 --------------------------
	.section	.text.triton_poi_fused_convolution_22,"ax",@progbits
	.sectionflags	@"SHF_BARRIERS=1"
	.align	128
        .global         triton_poi_fused_convolution_22
        .type           triton_poi_fused_convolution_22,@function
        .size           triton_poi_fused_convolution_22,(.L_x_1 - triton_poi_fused_convolution_22)
        .other          triton_poi_fused_convolution_22,@"STO_CUDA_ENTRY STV_DEFAULT"
triton_poi_fused_convolution_22:
.text.triton_poi_fused_convolution_22:
[----:B------:R-:W0:Y:S02]  /*0000*/  LDC R1, c[0x0][0x28] ;  /* 0x00000a00ff017b82 */ /* 0x000e240000000800 */
[----:B------:R-:W1:Y:S01]  /*0010*/  S2R R9, SR_TID.X ;  /* 0x0000000000097919 */ /* 0x000e620000002100 */
[----:B------:R-:W2:Y:S01]  /*0020*/  LDC.64 R4, c[0x0][0x210] ;  /* 0x00008400ff047b82 */ /* 0x000ea20000000a00 */
[----:B------:R-:W-:Y:S01]  /*0030*/  IMAD.MOV.U32 R10, RZ, RZ, RZ ;  /* 0x000000ffff0a7224 */ /* 0x000fe200078e00ff */
[----:B------:R-:W-:Y:S01]  /*0040*/  ULDC.64 UR6, c[0x0][0x208] ;  /* 0x0000820000067ab9 */ /* 0x000fe20000000a00 */
[----:B------:R-:W3:Y:S01]  /*0050*/  S2R R8, SR_CTAID.Y ;  /* 0x0000000000087919 */ /* 0x000ee20000002600 */
[----:B------:R-:W-:Y:S01]  /*0060*/  IMAD.MOV.U32 R12, RZ, RZ, RZ ;  /* 0x000000ffff0c7224 */ /* 0x000fe200078e00ff */
[----:B------:R-:W4:Y:S01]  /*0070*/  S2R R0, SR_CTAID.X ;  /* 0x0000000000007919 */ /* 0x000f220000002500 */
[----:B-1----:R-:W-:-:S04]  /*0080*/  LOP3.LUT R6, R9, 0x7f, RZ, 0xc0, !PT ;  /* 0x0000007f09067812 */ /* 0x002fc800078ec0ff */
[----:B---3--:R-:W-:Y:S02]  /*0090*/  PRMT R3, R6, 0x6540, R8 ;  /* 0x0000654006037816 */ /* 0x008fe40000000008 */
[----:B----4-:R-:W-:-:S03]  /*00a0*/  ISETP.GE.AND P0, PT, R0, 0x10, PT ;  /* 0x000000100000780c */ /* 0x010fc60003f06270 */
[----:B------:R-:W-:-:S04]  /*00b0*/  IMAD R3, R3, 0x10, R0 ;  /* 0x0000001003037824 */ /* 0x000fc800078e0200 */
[C---:B------:R-:W-:Y:S02]  /*00c0*/  VIADD R7, R3.reuse, 0x800 ;  /* 0x0000080003077836 */ /* 0x040fe40000000000 */
[----:B--2---:R-:W-:-:S04]  /*00d0*/  IMAD.WIDE R2, R3, 0x4, R4 ;  /* 0x0000000403027825 */ /* 0x004fc800078e0204 */
[----:B------:R-:W-:Y:S01]  /*00e0*/  IMAD.WIDE R4, R7, 0x4, R4 ;  /* 0x0000000407047825 */ /* 0x000fe200078e0204 */
[----:B------:R-:W2:Y:S04]  /*00f0*/  @!P0 LDG.E.EL R10, desc[UR6][R2.64] ;  /* 0x00000006020a8981 */ /* 0x000ea8000c2e1900 */
[----:B------:R1:W3:Y:S01]  /*0100*/  @!P0 LDG.E.EL R12, desc[UR6][R4.64] ;  /* 0x00000006040c8981 */ /* 0x0002e2000c2e1900 */
[----:B------:R-:W4:Y:S01]  /*0110*/  S2UR UR5, SR_CgaCtaId ;  /* 0x00000000000579c3 */ /* 0x000f220000008800 */
[----:B------:R-:W-:Y:S01]  /*0120*/  UMOV UR4, 0x400 ;  /* 0x0000040000047882 */ /* 0x000fe20000000000 */
[----:B------:R-:W-:Y:S02]  /*0130*/  SHF.L.U32 R7, R9, 0x1, RZ ;  /* 0x0000000109077819 */ /* 0x000fe400000006ff */
[----:B------:R-:W-:-:S02]  /*0140*/  SHF.R.S32.HI R9, RZ, 0x17, R8 ;  /* 0x00000017ff097819 */ /* 0x000fc40000011408 */
[----:B------:R-:W-:Y:S02]  /*0150*/  LOP3.LUT R7, R7, 0xfe, RZ, 0xc0, !PT ;  /* 0x000000fe07077812 */ /* 0x000fe400078ec0ff */
[----:B------:R-:W-:Y:S01]  /*0160*/  SGXT R9, R9, 0x1 ;  /* 0x000000010909781a */ /* 0x000fe20000000200 */
[----:B-1----:R-:W1:Y:S01]  /*0170*/  LDC.64 R4, c[0x0][0x218] ;  /* 0x00008600ff047b82 */ /* 0x002e620000000a00 */
[----:B------:R-:W-:-:S04]  /*0180*/  PRMT R8, R7, 0x6540, R8 ;  /* 0x0000654007087816 */ /* 0x000fc80000000008 */
[----:B------:R-:W-:-:S04]  /*0190*/  LEA.HI R9, R9, R8, RZ, 0x8 ;  /* 0x0000000809097211 */ /* 0x000fc800078f40ff */
[C---:B------:R-:W-:Y:S01]  /*01a0*/  LOP3.LUT R11, R9.reuse, 0xffffff00, RZ, 0xc0, !PT ;  /* 0xffffff00090b7812 */ /* 0x040fe200078ec0ff */
[----:B------:R-:W-:-:S04]  /*01b0*/  IMAD.SHL.U32 R9, R9, 0x10, RZ ;  /* 0x0000001009097824 */ /* 0x000fc800078e00ff */
[----:B------:R-:W-:Y:S01]  /*01c0*/  IMAD.IADD R11, R8, 0x1, -R11 ;  /* 0x00000001080b7824 */ /* 0x000fe200078e0a0b */
[----:B----4-:R-:W-:-:S04]  /*01d0*/  UPRMT UR4, UR5, 0x654, UR4 ;  /* 0x0000065405047896 */ /* 0x010fc80008000004 */
[----:B------:R-:W-:Y:S02]  /*01e0*/  LEA R11, R0, R11, 0x8 ;  /* 0x0000000b000b7211 */ /* 0x000fe400078e40ff */
[----:B------:R-:W-:Y:S02]  /*01f0*/  LEA R13, R6, UR4, 0x2 ;  /* 0x00000004060d7c11 */ /* 0x000fe4000f8e10ff */
[----:B------:R-:W-:Y:S02]  /*0200*/  LEA R14, R7, UR4, 0x2 ;  /* 0x00000004070e7c11 */ /* 0x000fe4000f8e10ff */
[----:B------:R-:W4:Y:S01]  /*0210*/  LDC.64 R6, c[0x0][0x220] ;  /* 0x00008800ff067b82 */ /* 0x000f220000000a00 */
[----:B------:R-:W-:-:S05]  /*0220*/  LOP3.LUT R0, R9, 0xfffff000, RZ, 0xc0, !PT ;  /* 0xfffff00009007812 */ /* 0x000fca00078ec0ff */
[----:B------:R-:W-:-:S04]  /*0230*/  IMAD.IADD R11, R11, 0x1, R0 ;  /* 0x000000010b0b7824 */ /* 0x000fc800078e0200 */
[----:B-1----:R-:W-:-:S04]  /*0240*/  IMAD.WIDE R4, R11, 0x4, R4 ;  /* 0x000000040b047825 */ /* 0x002fc800078e0204 */
[----:B----4-:R-:W-:Y:S01]  /*0250*/  IMAD.WIDE R6, R11, 0x4, R6 ;  /* 0x000000040b067825 */ /* 0x010fe200078e0206 */
[----:B--2---:R-:W-:Y:S04]  /*0260*/  STS [R13], R10 ;  /* 0x0000000a0d007388 */ /* 0x004fe80000000800 */
[----:B---3--:R-:W-:Y:S01]  /*0270*/  STS [R13+0x200], R12 ;  /* 0x0002000c0d007388 */ /* 0x008fe20000000800 */
[----:B------:R-:W-:Y:S06]  /*0280*/  BAR.SYNC.DEFER_BLOCKING 0x0 ;  /* 0x0000000000007b1d */ /* 0x000fec0000010000 */
[----:B------:R-:W1:Y:S04]  /*0290*/  LDS.64 R2, [R14] ;  /* 0x000000000e027984 */ /* 0x000e680000000a00 */
[----:B-1----:R1:W-:Y:S01]  /*02a0*/  @!P0 STG.E.64 desc[UR6][R4.64], R2 ;  /* 0x0000000204008986 */ /* 0x0023e2000c101b06 */
[----:B------:R-:W-:Y:S05]  /*02b0*/  @P0 EXIT ;  /* 0x000000000000094d */ /* 0x000fea0003800000 */
[----:B------:R-:W-:Y:S01]  /*02c0*/  STG.E.64 desc[UR6][R6.64], R2 ;  /* 0x0000000206007986 */ /* 0x000fe2000c101b06 */
[----:B------:R-:W-:Y:S05]  /*02d0*/  EXIT ;  /* 0x000000000000794d */ /* 0x000fea0003800000 */
.L_x_0:
[----:B------:R-:W-:-:S00]  /*02e0*/  BRA `(.L_x_0) ;  /* 0xfffffffc00fc7947 */ /* 0x000fc0000383ffff */
[----:B------:R-:W-:-:S00]  /*02f0*/  NOP ;  /* 0x0000000000007918 */ /* 0x000fc00000000000 */
        /* <DEDUP_REMOVED lines=8> */
.L_x_1:


//--------------------- .nv.shared.triton_poi_fused_convolution_22 --------------------------
	.section	.nv.shared.triton_poi_fused_convolution_22,"aw",@nobits
	.sectionflags	@""
	.align	16
	.zero		1024


//--------------------- .nv.constant0.triton_poi_fused_convolution_22 --------------------------
	.section	.nv.constant0.triton_poi_fused_convolution_22,"a",@progbits
	.sectionflags	@""
	.align	4
.nv.constant0.triton_poi_fused_convolution_22:
	.zero		560
